//
// Generated by NVIDIA NVVM Compiler
//
// Compiler Build ID: CL-36424714
// Cuda compilation tools, release 13.0, V13.0.88
// Based on NVVM 20.0.0
//

.version 9.0
.target sm_100
.address_size 64

	// .globl	_Z9sumKernelPKfPfi

.visible .entry _Z9sumKernelPKfPfi(
	.param .u64 .ptr .align 1 _Z9sumKernelPKfPfi_param_0,
	.param .u64 .ptr .align 1 _Z9sumKernelPKfPfi_param_1,
	.param .u32 _Z9sumKernelPKfPfi_param_2
)
{
	.reg .pred 	%p<2>;
	.reg .b32 	%r<6>;
	.reg .b32 	%f<3>;
	.reg .b64 	%rd<7>;

	ld.param.u64 	%rd1, [_Z9sumKernelPKfPfi_param_0];
	ld.param.u64 	%rd2, [_Z9sumKernelPKfPfi_param_1];
	ld.param.u32 	%r2, [_Z9sumKernelPKfPfi_param_2];
	mov.u32 	%r3, %ctaid.x;
	mov.u32 	%r4, %ntid.x;
	mov.u32 	%r5, %tid.x;
	mad.lo.s32 	%r1, %r3, %r4, %r5;
	setp.ge.s32 	%p1, %r1, %r2;
	@%p1 bra 	$L__BB0_2;
	cvta.to.global.u64 	%rd3, %rd1;
	cvta.to.global.u64 	%rd4, %rd2;
	mul.wide.s32 	%rd5, %r1, 4;
	add.s64 	%rd6, %rd3, %rd5;
	ld.global.f32 	%f1, [%rd6];
	atom.global.add.f32 	%f2, [%rd4], %f1;
$L__BB0_2:
	ret;

}


// ===== COMPILED SASS (sm_100) =====

	.target	sm_100

	.elftype	@"ET_EXEC"


//--------------------- .note.nv.tkinfo           --------------------------
	.section	.note.nv.tkinfo,"",@"SHT_NOTE"
	.sectionflags	@"SHF_NOTE_NV_TKINFO"
	.tkinfo
        /*0018*/ 	.word	0x00000002
        /*0030*/ 	.string	""
        /*0030*/ 	.string	"ptxas"
        /*0030*/ 	.string	"Cuda compilation tools, release 13.0, V13.0.88"
        /*0030*/ 	.string	"Build cuda_13.0.r13.0/compiler.36424714_0"
        /*0030*/ 	.string	"-arch sm_100 -m 64 "



//--------------------- .note.nv.cuinfo           --------------------------
	.section	.note.nv.cuinfo,"",@"SHT_NOTE"
	.sectionflags	@"SHF_NOTE_NV_CUINFO"
        /*0018*/ 	.short	0x0002
        /*001a*/ 	.short	0x0064
        /*001c*/ 	.short	0x0082
	.zero		2


//--------------------- .nv.info                  --------------------------
	.section	.nv.info,"",@"SHT_CUDA_INFO"
	.align	4


	//----- nvinfo : EIATTR_REGCOUNT
	.align		4
        /*0000*/ 	.byte	0x04, 0x2f
        /*0002*/ 	.short	(.L_1 - .L_0)
	.align		4
.L_0:
        /*0004*/ 	.word	index@(_Z9sumKernelPKfPfi)
        /*0008*/ 	.word	0x00000008


	//----- nvinfo : EIATTR_FRAME_SIZE
	.align		4
.L_1:
        /*000c*/ 	.byte	0x04, 0x11
        /*000e*/ 	.short	(.L_3 - .L_2)
	.align		4
.L_2:
        /*0010*/ 	.word	index@(_Z9sumKernelPKfPfi)
        /*0014*/ 	.word	0x00000000


	//----- nvinfo : EIATTR_MIN_STACK_SIZE
	.align		4
.L_3:
        /*0018*/ 	.byte	0x04, 0x12
        /*001a*/ 	.short	(.L_5 - .L_4)
	.align		4
.L_4:
        /*001c*/ 	.word	index@(_Z9sumKernelPKfPfi)
        /*0020*/ 	.word	0x00000000
.L_5:


//--------------------- .nv.compat                --------------------------
	.section	.nv.compat,"",@"SHT_CUDA_COMPAT_INFO"
	.align	4
        /*0000*/ 	.byte	0x02, 0x09, 0x00, 0x00, 0x02, 0x02, 0x01, 0x00, 0x02, 0x05, 0x05, 0x00, 0x03, 0x07, 0x01, 0x01
        /*0010*/ 	.byte	0x02, 0x03, 0x00, 0x00, 0x02, 0x06, 0x01, 0x00, 0x04, 0x0b, 0x08, 0x00, 0x09, 0x00, 0x00, 0x00
        /*0020*/ 	.byte	0x00, 0x00, 0x00, 0x00


//--------------------- .nv.info._Z9sumKernelPKfPfi --------------------------
	.section	.nv.info._Z9sumKernelPKfPfi,"",@"SHT_CUDA_INFO"
	.sectionflags	@""
	.align	4


	//----- nvinfo : EIATTR_CUDA_API_VERSION
	.align		4
        /*0000*/ 	.byte	0x04, 0x37
        /*0002*/ 	.short	(.L_7 - .L_6)
.L_6:
        /*0004*/ 	.word	0x00000082


	//----- nvinfo : EIATTR_KPARAM_INFO
	.align		4
.L_7:
        /*0008*/ 	.byte	0x04, 0x17
        /*000a*/ 	.short	(.L_9 - .L_8)
.L_8:
        /*000c*/ 	.word	0x00000000
        /*0010*/ 	.short	0x0002
        /*0012*/ 	.short	0x0010
        /*0014*/ 	.byte	0x00, 0xf0, 0x11, 0x00


	//----- nvinfo : EIATTR_KPARAM_INFO
	.align		4
.L_9:
        /*0018*/ 	.byte	0x04, 0x17
        /*001a*/ 	.short	(.L_11 - .L_10)
.L_10:
        /*001c*/ 	.word	0x00000000
        /*0020*/ 	.short	0x0001
        /*0022*/ 	.short	0x0008
        /*0024*/ 	.byte	0x00, 0xf5, 0x21, 0x00


	//----- nvinfo : EIATTR_KPARAM_INFO
	.align		4
.L_11:
        /*0028*/ 	.byte	0x04, 0x17
        /*002a*/ 	.short	(.L_13 - .L_12)
.L_12:
        /*002c*/ 	.word	0x00000000
        /*0030*/ 	.short	0x0000
        /*0032*/ 	.short	0x0000
        /*0034*/ 	.byte	0x00, 0xf5, 0x21, 0x00


	//----- nvinfo : EIATTR_SPARSE_MMA_MASK
	.align		4
.L_13:
        /*0038*/ 	.byte	0x03, 0x50
        /*003a*/ 	.short	0x0000


	//----- nvinfo : EIATTR_MAXREG_COUNT
	.align		4
        /*003c*/ 	.byte	0x03, 0x1b
        /*003e*/ 	.short	0x00ff


	//----- nvinfo : EIATTR_MERCURY_ISA_VERSION
	.align		4
        /*0040*/ 	.byte	0x03, 0x5f
        /*0042*/ 	.short	0x0101


	//----- nvinfo : EIATTR_VRC_CTA_INIT_COUNT
	.align		4
        /*0044*/ 	.byte	0x02, 0x4a
	.zero		1
	.zero		1


	//----- nvinfo : EIATTR_EXIT_INSTR_OFFSETS
	.align		4
        /*0048*/ 	.byte	0x04, 0x1c
        /*004a*/ 	.short	(.L_15 - .L_14)


	//   ....[0]....
.L_14:
        /*004c*/ 	.word	0x00000070


	//   ....[1]....
        /*0050*/ 	.word	0x000000e0


	//----- nvinfo : EIATTR_CBANK_PARAM_SIZE
	.align		4
.L_15:
        /*0054*/ 	.byte	0x03, 0x19
        /*0056*/ 	.short	0x0014


	//----- nvinfo : EIATTR_PARAM_CBANK
	.align		4
        /*0058*/ 	.byte	0x04, 0x0a
        /*005a*/ 	.short	(.L_17 - .L_16)
	.align		4
.L_16:
        /*005c*/ 	.word	index@(.nv.constant0._Z9sumKernelPKfPfi)
        /*0060*/ 	.short	0x0380
        /*0062*/ 	.short	0x0014


	//----- nvinfo : EIATTR_SW_WAR
	.align		4
.L_17:
        /*0064*/ 	.byte	0x04, 0x36
        /*0066*/ 	.short	(.L_19 - .L_18)
.L_18:
        /*0068*/ 	.word	0x00000008
.L_19:


//--------------------- .nv.callgraph             --------------------------
	.section	.nv.callgraph,"",@"SHT_CUDA_CALLGRAPH"
	.align	4
	.sectionentsize	8
	.align		4
        /*0000*/ 	.word	0x00000000
	.align		4
        /*0004*/ 	.word	0xffffffff
	.align		4
        /*0008*/ 	.word	0x00000000
	.align		4
        /*000c*/ 	.word	0xfffffffe
	.align		4
        /*0010*/ 	.word	0x00000000
	.align		4
        /*0014*/ 	.word	0xfffffffd
	.align		4
        /*0018*/ 	.word	0x00000000
	.align		4
        /*001c*/ 	.word	0xfffffffc


//--------------------- .text._Z9sumKernelPKfPfi  --------------------------
	.section	.text._Z9sumKernelPKfPfi,"ax",@progbits
	.align	128
        .global         _Z9sumKernelPKfPfi
        .type           _Z9sumKernelPKfPfi,@function
        .size           _Z9sumKernelPKfPfi,(.L_x_1 - _Z9sumKernelPKfPfi)
        .other          _Z9sumKernelPKfPfi,@"STO_CUDA_ENTRY STV_DEFAULT"
_Z9sumKernelPKfPfi:
.text._Z9sumKernelPKfPfi:
[----:B------:R-:W-:Y:S01]  /*0000*/  LDC R1, c[0x0][0x37c] ;  /* 0x0000df00ff017b82 */ /* 0x000fe20000000800 */
[----:B------:R-:W0:Y:S07]  /*0010*/  S2R R0, SR_TID.X ;  /* 0x0000000000007919 */ /* 0x000e2e0000002100 */
[----:B------:R-:W0:Y:S01]  /*0020*/  S2UR UR4, SR_CTAID.X ;  /* 0x00000000000479c3 */ /* 0x000e220000002500 */
[----:B------:R-:W1:Y:S07]  /*0030*/  LDCU UR5, c[0x0][0x390] ;  /* 0x00007200ff0577ac */ /* 0x000e6e0008000800 */
[----:B------:R-:W0:Y:S02]  /*0040*/  LDC R5, c[0x0][0x360] ;  /* 0x0000d800ff057b82 */ /* 0x000e240000000800 */
[----:B0-----:R-:W-:-:S05]  /*0050*/  IMAD R5, R5, UR4, R0 ;  /* 0x0000000405057c24 */ /* 0x001fca000f8e0200 */
[----:B-1----:R-:W-:-:S13]  /*0060*/  ISETP.GE.AND P0, PT, R5, UR5, PT ;  /* 0x0000000505007c0c */ /* 0x002fda000bf06270 */
[----:B------:R-:W-:Y:S05]  /*0070*/  @P0 EXIT ;  /* 0x000000000000094d */ /* 0x000fea0003800000 */
[----:B------:R-:W0:Y:S01]  /*0080*/  LDC.64 R2, c[0x0][0x380] ;  /* 0x0000e000ff027b82 */ /* 0x000e220000000a00 */
[----:B------:R-:W1:Y:S01]  /*0090*/  LDCU.64 UR4, c[0x0][0x358] ;  /* 0x00006b00ff0477ac */ /* 0x000e620008000a00 */
[----:B0-----:R-:W-:-:S06]  /*00a0*/  IMAD.WIDE R2, R5, 0x4, R2 ;  /* 0x0000000405027825 */ /* 0x001fcc00078e0202 */
[----:B-1----:R-:W2:Y:S01]  /*00b0*/  LDG.E R3, desc[UR4][R2.64] ;  /* 0x0000000402037981 */ /* 0x002ea2000c1e1900 */
[----:B------:R-:W2:Y:S03]  /*00c0*/  LDC.64 R4, c[0x0][0x388] ;  /* 0x0000e200ff047b82 */ /* 0x000ea60000000a00 */
[----:B--2---:R-:W-:Y:S01]  /*00d0*/  REDG.E.ADD.F32.FTZ.RN.STRONG.GPU desc[UR4][R4.64], R3 ;  /* 0x00000003040079a6 */ /* 0x004fe2000c12f304 */
[----:B------:R-:W-:Y:S05]  /*00e0*/  EXIT ;  /* 0x000000000000794d */ /* 0x000fea0003800000 */
.L_x_0:
[----:B------:R-:W-:-:S00]  /*00f0*/  BRA `(.L_x_0) ;  /* 0xfffffffc00fc7947 */ /* 0x000fc0000383ffff */
[----:B------:R-:W-:-:S00]  /*0100*/  NOP ;  /* 0x0000000000007918 */ /* 0x000fc00000000000 */
[----:B------:R-:W-:-:S00]  /*0110*/  NOP ;  /* 0x0000000000007918 */ /* 0x000fc00000000000 */
[----:B------:R-:W-:-:S00]  /*0120*/  NOP ;  /* 0x0000000000007918 */ /* 0x000fc00000000000 */
[----:B------:R-:W-:-:S00]  /*0130*/  NOP ;  /* 0x0000000000007918 */ /* 0x000fc00000000000 */
[----:B------:R-:W-:-:S00]  /*0140*/  NOP ;  /* 0x0000000000007918 */ /* 0x000fc00000000000 */
[----:B------:R-:W-:-:S00]  /*0150*/  NOP ;  /* 0x0000000000007918 */ /* 0x000fc00000000000 */
[----:B------:R-:W-:-:S00]  /*0160*/  NOP ;  /* 0x0000000000007918 */ /* 0x000fc00000000000 */
[----:B------:R-:W-:-:S00]  /*0170*/  NOP ;  /* 0x0000000000007918 */ /* 0x000fc00000000000 */
.L_x_1:


//--------------------- .nv.shared.reserved.0     --------------------------
	.section	.nv.shared.reserved.0,"aw",@nobits
	.weak		__nv_reservedSMEM_offset_0_alias
	.size		__nv_reservedSMEM_offset_0_alias, 0, 64
	.other		__nv_reservedSMEM_offset_0_alias,@"STO_CUDA_RESERVED_SHARED STV_DEFAULT"
__nv_reservedSMEM_offset_0_alias:
	.zero		0
	.zero		64


//--------------------- .nv.constant0._Z9sumKernelPKfPfi --------------------------
	.section	.nv.constant0._Z9sumKernelPKfPfi,"a",@progbits
	.sectionflags	@""
	.align	4
.nv.constant0._Z9sumKernelPKfPfi:
	.zero		916


//--------------------- SYMBOLS --------------------------

	.type		.nv.reservedSmem.offset0,@object
	.size		.nv.reservedSmem.offset0,0x4
